//
// Generated by NVIDIA NVVM Compiler
//
// Compiler Build ID: CL-36424714
// Cuda compilation tools, release 13.0, V13.0.88
// Based on NVVM 20.0.0
//

.version 9.0
.target sm_100
.address_size 64

	// .globl	_Z21computeFNV1HashKernelPKciPj

.visible .entry _Z21computeFNV1HashKernelPKciPj(
	.param .u64 .ptr .align 1 _Z21computeFNV1HashKernelPKciPj_param_0,
	.param .u32 _Z21computeFNV1HashKernelPKciPj_param_1,
	.param .u64 .ptr .align 1 _Z21computeFNV1HashKernelPKciPj_param_2
)
{
	.reg .pred 	%p<2>;
	.reg .b32 	%r<9>;
	.reg .b64 	%rd<7>;

	ld.param.u64 	%rd1, [_Z21computeFNV1HashKernelPKciPj_param_0];
	ld.param.u32 	%r2, [_Z21computeFNV1HashKernelPKciPj_param_1];
	ld.param.u64 	%rd2, [_Z21computeFNV1HashKernelPKciPj_param_2];
	mov.u32 	%r3, %tid.x;
	mov.u32 	%r4, %ctaid.x;
	mov.u32 	%r5, %ntid.x;
	mad.lo.s32 	%r1, %r4, %r5, %r3;
	setp.ge.s32 	%p1, %r1, %r2;
	@%p1 bra 	$L__BB0_2;
	cvta.to.global.u64 	%rd3, %rd1;
	cvta.to.global.u64 	%rd4, %rd2;
	cvt.s64.s32 	%rd5, %r1;
	add.s64 	%rd6, %rd3, %rd5;
	ld.global.s8 	%r6, [%rd6];
	xor.b32  	%r7, %r6, 84696351;
	atom.global.add.u32 	%r8, [%rd4], %r7;
$L__BB0_2:
	ret;

}


// ===== COMPILED SASS (sm_100) =====

	.target	sm_100

	.elftype	@"ET_EXEC"


//--------------------- .note.nv.tkinfo           --------------------------
	.section	.note.nv.tkinfo,"",@"SHT_NOTE"
	.sectionflags	@"SHF_NOTE_NV_TKINFO"
	.tkinfo
        /*0018*/ 	.word	0x00000002
        /*0030*/ 	.string	""
        /*0030*/ 	.string	"ptxas"
        /*0030*/ 	.string	"Cuda compilation tools, release 13.0, V13.0.88"
        /*0030*/ 	.string	"Build cuda_13.0.r13.0/compiler.36424714_0"
        /*0030*/ 	.string	"-arch sm_100 -m 64 "



//--------------------- .note.nv.cuinfo           --------------------------
	.section	.note.nv.cuinfo,"",@"SHT_NOTE"
	.sectionflags	@"SHF_NOTE_NV_CUINFO"
        /*0018*/ 	.short	0x0002
        /*001a*/ 	.short	0x0064
        /*001c*/ 	.short	0x0082
	.zero		2


//--------------------- .nv.info                  --------------------------
	.section	.nv.info,"",@"SHT_CUDA_INFO"
	.align	4


	//----- nvinfo : EIATTR_REGCOUNT
	.align		4
        /*0000*/ 	.byte	0x04, 0x2f
        /*0002*/ 	.short	(.L_1 - .L_0)
	.align		4
.L_0:
        /*0004*/ 	.word	index@(_Z21computeFNV1HashKernelPKciPj)
        /*0008*/ 	.word	0x0000000a


	//----- nvinfo : EIATTR_FRAME_SIZE
	.align		4
.L_1:
        /*000c*/ 	.byte	0x04, 0x11
        /*000e*/ 	.short	(.L_3 - .L_2)
	.align		4
.L_2:
        /*0010*/ 	.word	index@(_Z21computeFNV1HashKernelPKciPj)
        /*0014*/ 	.word	0x00000000


	//----- nvinfo : EIATTR_MIN_STACK_SIZE
	.align		4
.L_3:
        /*0018*/ 	.byte	0x04, 0x12
        /*001a*/ 	.short	(.L_5 - .L_4)
	.align		4
.L_4:
        /*001c*/ 	.word	index@(_Z21computeFNV1HashKernelPKciPj)
        /*0020*/ 	.word	0x00000000
.L_5:


//--------------------- .nv.compat                --------------------------
	.section	.nv.compat,"",@"SHT_CUDA_COMPAT_INFO"
	.align	4
        /*0000*/ 	.byte	0x02, 0x09, 0x00, 0x00, 0x02, 0x02, 0x01, 0x00, 0x02, 0x05, 0x05, 0x00, 0x03, 0x07, 0x01, 0x01
        /*0010*/ 	.byte	0x02, 0x03, 0x00, 0x00, 0x02, 0x06, 0x01, 0x00, 0x04, 0x0b, 0x08, 0x00, 0x09, 0x00, 0x00, 0x00
        /*0020*/ 	.byte	0x00, 0x00, 0x00, 0x00


//--------------------- .nv.info._Z21computeFNV1HashKernelPKciPj --------------------------
	.section	.nv.info._Z21computeFNV1HashKernelPKciPj,"",@"SHT_CUDA_INFO"
	.sectionflags	@""
	.align	4


	//----- nvinfo : EIATTR_CUDA_API_VERSION
	.align		4
        /*0000*/ 	.byte	0x04, 0x37
        /*0002*/ 	.short	(.L_7 - .L_6)
.L_6:
        /*0004*/ 	.word	0x00000082


	//----- nvinfo : EIATTR_KPARAM_INFO
	.align		4
.L_7:
        /*0008*/ 	.byte	0x04, 0x17
        /*000a*/ 	.short	(.L_9 - .L_8)
.L_8:
        /*000c*/ 	.word	0x00000000
        /*0010*/ 	.short	0x0002
        /*0012*/ 	.short	0x0010
        /*0014*/ 	.byte	0x00, 0xf5, 0x21, 0x00


	//----- nvinfo : EIATTR_KPARAM_INFO
	.align		4
.L_9:
        /*0018*/ 	.byte	0x04, 0x17
        /*001a*/ 	.short	(.L_11 - .L_10)
.L_10:
        /*001c*/ 	.word	0x00000000
        /*0020*/ 	.short	0x0001
        /*0022*/ 	.short	0x0008
        /*0024*/ 	.byte	0x00, 0xf0, 0x11, 0x00


	//----- nvinfo : EIATTR_KPARAM_INFO
	.align		4
.L_11:
        /*0028*/ 	.byte	0x04, 0x17
        /*002a*/ 	.short	(.L_13 - .L_12)
.L_12:
        /*002c*/ 	.word	0x00000000
        /*0030*/ 	.short	0x0000
        /*0032*/ 	.short	0x0000
        /*0034*/ 	.byte	0x00, 0xf5, 0x21, 0x00


	//----- nvinfo : EIATTR_SPARSE_MMA_MASK
	.align		4
.L_13:
        /*0038*/ 	.byte	0x03, 0x50
        /*003a*/ 	.short	0x0000


	//----- nvinfo : EIATTR_MAXREG_COUNT
	.align		4
        /*003c*/ 	.byte	0x03, 0x1b
        /*003e*/ 	.short	0x00ff


	//----- nvinfo : EIATTR_MERCURY_ISA_VERSION
	.align		4
        /*0040*/ 	.byte	0x03, 0x5f
        /*0042*/ 	.short	0x0101


	//----- nvinfo : EIATTR_INT_WARP_WIDE_INSTR_OFFSETS
	.align		4
        /*0044*/ 	.byte	0x04, 0x31
        /*0046*/ 	.short	(.L_15 - .L_14)


	//   ....[0]....
.L_14:
        /*0048*/ 	.word	0x000000e0


	//   ....[1]....
        /*004c*/ 	.word	0x00000130


	//----- nvinfo : EIATTR_VRC_CTA_INIT_COUNT
	.align		4
.L_15:
        /*0050*/ 	.byte	0x02, 0x4a
	.zero		1
	.zero		1


	//----- nvinfo : EIATTR_EXIT_INSTR_OFFSETS
	.align		4
        /*0054*/ 	.byte	0x04, 0x1c
        /*0056*/ 	.short	(.L_17 - .L_16)


	//   ....[0]....
.L_16:
        /*0058*/ 	.word	0x00000070


	//   ....[1]....
        /*005c*/ 	.word	0x00000160


	//----- nvinfo : EIATTR_CBANK_PARAM_SIZE
	.align		4
.L_17:
        /*0060*/ 	.byte	0x03, 0x19
        /*0062*/ 	.short	0x0018


	//----- nvinfo : EIATTR_PARAM_CBANK
	.align		4
        /*0064*/ 	.byte	0x04, 0x0a
        /*0066*/ 	.short	(.L_19 - .L_18)
	.align		4
.L_18:
        /*0068*/ 	.word	index@(.nv.constant0._Z21computeFNV1HashKernelPKciPj)
        /*006c*/ 	.short	0x0380
        /*006e*/ 	.short	0x0018


	//----- nvinfo : EIATTR_SW_WAR
	.align		4
.L_19:
        /*0070*/ 	.byte	0x04, 0x36
        /*0072*/ 	.short	(.L_21 - .L_20)
.L_20:
        /*0074*/ 	.word	0x00000008
.L_21:


//--------------------- .nv.callgraph             --------------------------
	.section	.nv.callgraph,"",@"SHT_CUDA_CALLGRAPH"
	.align	4
	.sectionentsize	8
	.align		4
        /*0000*/ 	.word	0x00000000
	.align		4
        /*0004*/ 	.word	0xffffffff
	.align		4
        /*0008*/ 	.word	0x00000000
	.align		4
        /*000c*/ 	.word	0xfffffffe
	.align		4
        /*0010*/ 	.word	0x00000000
	.align		4
        /*0014*/ 	.word	0xfffffffd
	.align		4
        /*0018*/ 	.word	0x00000000
	.align		4
        /*001c*/ 	.word	0xfffffffc


//--------------------- .text._Z21computeFNV1HashKernelPKciPj --------------------------
	.section	.text._Z21computeFNV1HashKernelPKciPj,"ax",@progbits
	.align	128
        .global         _Z21computeFNV1HashKernelPKciPj
        .type           _Z21computeFNV1HashKernelPKciPj,@function
        .size           _Z21computeFNV1HashKernelPKciPj,(.L_x_1 - _Z21computeFNV1HashKernelPKciPj)
        .other          _Z21computeFNV1HashKernelPKciPj,@"STO_CUDA_ENTRY STV_DEFAULT"
_Z21computeFNV1HashKernelPKciPj:
.text._Z21computeFNV1HashKernelPKciPj:
[----:B------:R-:W-:Y:S01]  /*0000*/  LDC R1, c[0x0][0x37c] ;  /* 0x0000df00ff017b82 */ /* 0x000fe20000000800 */
[----:B------:R-:W0:Y:S07]  /*0010*/  S2R R0, SR_TID.X ;  /* 0x0000000000007919 */ /* 0x000e2e0000002100 */
[----:B------:R-:W0:Y:S01]  /*0020*/  S2UR UR4, SR_CTAID.X ;  /* 0x00000000000479c3 */ /* 0x000e220000002500 */
[----:B------:R-:W1:Y:S07]  /*0030*/  LDCU UR5, c[0x0][0x388] ;  /* 0x00007100ff0577ac */ /* 0x000e6e0008000800 */
[----:B------:R-:W0:Y:S02]  /*0040*/  LDC R3, c[0x0][0x360] ;  /* 0x0000d800ff037b82 */ /* 0x000e240000000800 */
[----:B0-----:R-:W-:-:S05]  /*0050*/  IMAD R0, R3, UR4, R0 ;  /* 0x0000000403007c24 */ /* 0x001fca000f8e0200 */
[----:B-1----:R-:W-:-:S13]  /*0060*/  ISETP.GE.AND P0, PT, R0, UR5, PT ;  /* 0x0000000500007c0c */ /* 0x002fda000bf06270 */
[----:B------:R-:W-:Y:S05]  /*0070*/  @P0 EXIT ;  /* 0x000000000000094d */ /* 0x000fea0003800000 */
[----:B------:R-:W0:Y:S01]  /*0080*/  LDCU.64 UR4, c[0x0][0x380] ;  /* 0x00007000ff0477ac */ /* 0x000e220008000a00 */
[----:B------:R-:W1:Y:S01]  /*0090*/  LDCU.64 UR6, c[0x0][0x358] ;  /* 0x00006b00ff0677ac */ /* 0x000e620008000a00 */
[----:B0-----:R-:W-:-:S04]  /*00a0*/  IADD3 R4, P0, PT, R0, UR4, RZ ;  /* 0x0000000400047c10 */ /* 0x001fc8000ff1e0ff */
[----:B------:R-:W-:-:S05]  /*00b0*/  LEA.HI.X.SX32 R5, R0, UR5, 0x1, P0 ;  /* 0x0000000500057c11 */ /* 0x000fca00080f0eff */
[----:B-1----:R-:W2:Y:S01]  /*00c0*/  LDG.E.S8 R4, desc[UR6][R4.64] ;  /* 0x0000000604047981 */ /* 0x002ea2000c1e1300 */
[----:B------:R-:W0:Y:S01]  /*00d0*/  LDC.64 R2, c[0x0][0x390] ;  /* 0x0000e400ff027b82 */ /* 0x000e220000000a00 */
[----:B------:R-:W-:Y:S01]  /*00e0*/  VOTEU.ANY UR4, UPT, PT ;  /* 0x0000000000047886 */ /* 0x000fe200038e0100 */
[----:B------:R-:W1:Y:S01]  /*00f0*/  S2R R6, SR_LANEID ;  /* 0x0000000000067919 */ /* 0x000e620000000000 */
[----:B------:R-:W-:-:S06]  /*0100*/  UFLO.U32 UR4, UR4 ;  /* 0x00000004000472bd */ /* 0x000fcc00080e0000 */
[----:B-1----:R-:W-:Y:S02]  /*0110*/  ISETP.EQ.U32.AND P0, PT, R6, UR4, PT ;  /* 0x0000000406007c0c */ /* 0x002fe4000bf02070 */
[----:B--2---:R-:W-:-:S04]  /*0120*/  LOP3.LUT R0, R4, 0x50c5d1f, RZ, 0x3c, !PT ;  /* 0x050c5d1f04007812 */ /* 0x004fc800078e3cff */
[----:B------:R-:W1:Y:S02]  /*0130*/  REDUX.SUM UR5, R0 ;  /* 0x00000000000573c4 */ /* 0x000e64000000c000 */
[----:B-1----:R-:W-:-:S05]  /*0140*/  IMAD.U32 R7, RZ, RZ, UR5 ;  /* 0x00000005ff077e24 */ /* 0x002fca000f8e00ff */
[----:B0-----:R-:W-:Y:S01]  /*0150*/  @P0 REDG.E.ADD.STRONG.GPU desc[UR6][R2.64], R7 ;  /* 0x000000070200098e */ /* 0x001fe2000c12e106 */
[----:B------:R-:W-:Y:S05]  /*0160*/  EXIT ;  /* 0x000000000000794d */ /* 0x000fea0003800000 */
.L_x_0:
[----:B------:R-:W-:-:S00]  /*0170*/  BRA `(.L_x_0) ;  /* 0xfffffffc00fc7947 */ /* 0x000fc0000383ffff */
[----:B------:R-:W-:-:S00]  /*0180*/  NOP ;  /* 0x0000000000007918 */ /* 0x000fc00000000000 */
[----:B------:R-:W-:-:S00]  /*0190*/  NOP ;  /* 0x0000000000007918 */ /* 0x000fc00000000000 */
[----:B------:R-:W-:-:S00]  /*01a0*/  NOP ;  /* 0x0000000000007918 */ /* 0x000fc00000000000 */
[----:B------:R-:W-:-:S00]  /*01b0*/  NOP ;  /* 0x0000000000007918 */ /* 0x000fc00000000000 */
[----:B------:R-:W-:-:S00]  /*01c0*/  NOP ;  /* 0x0000000000007918 */ /* 0x000fc00000000000 */
[----:B------:R-:W-:-:S00]  /*01d0*/  NOP ;  /* 0x0000000000007918 */ /* 0x000fc00000000000 */
[----:B------:R-:W-:-:S00]  /*01e0*/  NOP ;  /* 0x0000000000007918 */ /* 0x000fc00000000000 */
[----:B------:R-:W-:-:S00]  /*01f0*/  NOP ;  /* 0x0000000000007918 */ /* 0x000fc00000000000 */
.L_x_1:


//--------------------- .nv.shared.reserved.0     --------------------------
	.section	.nv.shared.reserved.0,"aw",@nobits
	.weak		__nv_reservedSMEM_offset_0_alias
	.size		__nv_reservedSMEM_offset_0_alias, 0, 64
	.other		__nv_reservedSMEM_offset_0_alias,@"STO_CUDA_RESERVED_SHARED STV_DEFAULT"
__nv_reservedSMEM_offset_0_alias:
	.zero		0
	.zero		64


//--------------------- .nv.constant0._Z21computeFNV1HashKernelPKciPj --------------------------
	.section	.nv.constant0._Z21computeFNV1HashKernelPKciPj,"a",@progbits
	.sectionflags	@""
	.align	4
.nv.constant0._Z21computeFNV1HashKernelPKciPj:
	.zero		920


//--------------------- SYMBOLS --------------------------

	.type		.nv.reservedSmem.offset0,@object
	.size		.nv.reservedSmem.offset0,0x4
